	.headerflags	@"EF_CUDA_TEXMODE_UNIFIED EF_CUDA_64BIT_ADDRESS EF_CUDA_ACCELERATORS EF_CUDA_SM90 EF_CUDA_VIRTUAL_SM(EF_CUDA_SM90)"
	.elftype	@"ET_EXEC"


//--------------------- .nv.info                  --------------------------
	.section	.nv.info,"",@"SHT_CUDA_INFO"
	.align	4


	//----- nvinfo : EIATTR_REGCOUNT
	.align		4
        /*0000*/ 	.byte	0x04, 0x2f
        /*0002*/ 	.short	(.L_3 - .L_2)
	.align		4
.L_2:
        /*0004*/ 	.word	index@(triton_poi_fused__native_batch_norm_legit_no_training_relu_8)
        /*0008*/ 	.word	0x00000024


	//----- nvinfo : EIATTR_MIN_STACK_SIZE
	.align		4
.L_3:
        /*000c*/ 	.byte	0x04, 0x12
        /*000e*/ 	.short	(.L_5 - .L_4)
	.align		4
.L_4:
        /*0010*/ 	.word	index@(triton_poi_fused__native_batch_norm_legit_no_training_relu_8)
        /*0014*/ 	.word	0x00000000


	//----- nvinfo : EIATTR_FRAME_SIZE
	.align		4
.L_5:
        /*0018*/ 	.byte	0x04, 0x11
        /*001a*/ 	.short	(.L_7 - .L_6)
	.align		4
.L_6:
        /*001c*/ 	.word	index@(triton_poi_fused__native_batch_norm_legit_no_training_relu_8)
        /*0020*/ 	.word	0x00000000


	//----- nvinfo : EIATTR_MIN_STACK_SIZE
	.align		4
.L_7:
        /*0024*/ 	.byte	0x04, 0x12
        /*0026*/ 	.short	(.L_9 - .L_8)
	.align		4
.L_8:
        /*0028*/ 	.word	index@(triton_poi_fused__native_batch_norm_legit_no_training_relu_8)
        /*002c*/ 	.word	0x00000000
.L_9:


//--------------------- .nv.info.triton_poi_fused__native_batch_norm_legit_no_training_relu_8 --------------------------
	.section	.nv.info.triton_poi_fused__native_batch_norm_legit_no_training_relu_8,"",@"SHT_CUDA_INFO"
	.sectionflags	@""
	.align	4


	//----- nvinfo : EIATTR_CUDA_API_VERSION
	.align		4
        /*0000*/ 	.byte	0x04, 0x37
        /*0002*/ 	.short	(.L_11 - .L_10)
.L_10:
        /*0004*/ 	.word	0x0000007c


	//----- nvinfo : EIATTR_KPARAM_INFO
	.align		4
.L_11:
        /*0008*/ 	.byte	0x04, 0x17
        /*000a*/ 	.short	(.L_13 - .L_12)
.L_12:
        /*000c*/ 	.word	0x00000000
        /*0010*/ 	.short	0x0006
        /*0012*/ 	.short	0x0030
        /*0014*/ 	.byte	0x00, 0xf0, 0x11, 0x00


	//----- nvinfo : EIATTR_KPARAM_INFO
	.align		4
.L_13:
        /*0018*/ 	.byte	0x04, 0x17
        /*001a*/ 	.short	(.L_15 - .L_14)
.L_14:
        /*001c*/ 	.word	0x00000000
        /*0020*/ 	.short	0x0005
        /*0022*/ 	.short	0x0028
        /*0024*/ 	.byte	0x00, 0xf4, 0x21, 0x00


	//----- nvinfo : EIATTR_KPARAM_INFO
	.align		4
.L_15:
        /*0028*/ 	.byte	0x04, 0x17
        /*002a*/ 	.short	(.L_17 - .L_16)
.L_16:
        /*002c*/ 	.word	0x00000000
        /*0030*/ 	.short	0x0004
        /*0032*/ 	.short	0x0020
        /*0034*/ 	.byte	0x00, 0xf4, 0x21, 0x00


	//----- nvinfo : EIATTR_KPARAM_INFO
	.align		4
.L_17:
        /*0038*/ 	.byte	0x04, 0x17
        /*003a*/ 	.short	(.L_19 - .L_18)
.L_18:
        /*003c*/ 	.word	0x00000000
        /*0040*/ 	.short	0x0003
        /*0042*/ 	.short	0x0018
        /*0044*/ 	.byte	0x00, 0xf4, 0x21, 0x00


	//----- nvinfo : EIATTR_KPARAM_INFO
	.align		4
.L_19:
        /*0048*/ 	.byte	0x04, 0x17
        /*004a*/ 	.short	(.L_21 - .L_20)
.L_20:
        /*004c*/ 	.word	0x00000000
        /*0050*/ 	.short	0x0002
        /*0052*/ 	.short	0x0010
        /*0054*/ 	.byte	0x00, 0xf4, 0x21, 0x00


	//----- nvinfo : EIATTR_KPARAM_INFO
	.align		4
.L_21:
        /*0058*/ 	.byte	0x04, 0x17
        /*005a*/ 	.short	(.L_23 - .L_22)
.L_22:
        /*005c*/ 	.word	0x00000000
        /*0060*/ 	.short	0x0001
        /*0062*/ 	.short	0x0008
        /*0064*/ 	.byte	0x00, 0xf4, 0x21, 0x00


	//----- nvinfo : EIATTR_KPARAM_INFO
	.align		4
.L_23:
        /*0068*/ 	.byte	0x04, 0x17
        /*006a*/ 	.short	(.L_25 - .L_24)
.L_24:
        /*006c*/ 	.word	0x00000000
        /*0070*/ 	.short	0x0000
        /*0072*/ 	.short	0x0000
        /*0074*/ 	.byte	0x00, 0xf4, 0x21, 0x00


	//----- nvinfo : EIATTR_SPARSE_MMA_MASK
	.align		4
.L_25:
        /*0078*/ 	.byte	0x03, 0x50
        /*007a*/ 	.short	0x0000


	//----- nvinfo : EIATTR_MAXREG_COUNT
	.align		4
        /*007c*/ 	.byte	0x03, 0x1b
        /*007e*/ 	.short	0x00ff


	//----- nvinfo : EIATTR_EXIT_INSTR_OFFSETS
	.align		4
        /*0080*/ 	.byte	0x04, 0x1c
        /*0082*/ 	.short	(.L_27 - .L_26)


	//   ....[0]....
.L_26:
        /*0084*/ 	.word	0x00000b30


	//   ....[1]....
        /*0088*/ 	.word	0x00000b50


	//----- nvinfo : EIATTR_REQNTID
	.align		4
.L_27:
        /*008c*/ 	.byte	0x04, 0x10
        /*008e*/ 	.short	(.L_29 - .L_28)
.L_28:
        /*0090*/ 	.word	0x00000080
        /*0094*/ 	.word	0x00000001
        /*0098*/ 	.word	0x00000001


	//----- nvinfo : EIATTR_CBANK_PARAM_SIZE
	.align		4
.L_29:
        /*009c*/ 	.byte	0x03, 0x19
        /*009e*/ 	.short	0x0034


	//----- nvinfo : EIATTR_PARAM_CBANK
	.align		4
        /*00a0*/ 	.byte	0x04, 0x0a
        /*00a2*/ 	.short	(.L_31 - .L_30)
	.align		4
.L_30:
        /*00a4*/ 	.word	index@(.nv.constant0.triton_poi_fused__native_batch_norm_legit_no_training_relu_8)
        /*00a8*/ 	.short	0x0210
        /*00aa*/ 	.short	0x0034


	//----- nvinfo : EIATTR_SW_WAR
	.align		4
.L_31:
        /*00ac*/ 	.byte	0x04, 0x36
        /*00ae*/ 	.short	(.L_33 - .L_32)
.L_32:
        /*00b0*/ 	.word	0x00000008
.L_33:


//--------------------- .nv.callgraph             --------------------------
	.section	.nv.callgraph,"",@"SHT_CUDA_CALLGRAPH"
	.align	4
	.sectionentsize	8
	.align		4
        /*0000*/ 	.word	0x00000000
	.align		4
        /*0004*/ 	.word	0xffffffff
	.align		4
        /*0008*/ 	.word	0x00000000
	.align		4
        /*000c*/ 	.word	0xfffffffe
	.align		4
        /*0010*/ 	.word	0x00000000
	.align		4
        /*0014*/ 	.word	0xfffffffd
	.align		4
        /*0018*/ 	.word	0x00000000
	.align		4
        /*001c*/ 	.word	0xfffffffc


//--------------------- .nv.constant4             --------------------------
	.section	.nv.constant4,"a",@progbits
	.align	8
	.align		8
.nv.constant4:
        /*0000*/ 	.dword	_$_str
	.align		8
        /*0008*/ 	.dword	_$_str_$_2


//--------------------- .text.triton_poi_fused__native_batch_norm_legit_no_training_relu_8 --------------------------
	.section	.text.triton_poi_fused__native_batch_norm_legit_no_training_relu_8,"ax",@progbits
	.align	128
        .global         triton_poi_fused__native_batch_norm_legit_no_training_relu_8
        .type           triton_poi_fused__native_batch_norm_legit_no_training_relu_8,@function
        .size           triton_poi_fused__native_batch_norm_legit_no_training_relu_8,(.L_x_1 - triton_poi_fused__native_batch_norm_legit_no_training_relu_8)
        .other          triton_poi_fused__native_batch_norm_legit_no_training_relu_8,@"STO_CUDA_ENTRY STV_DEFAULT"
triton_poi_fused__native_batch_norm_legit_no_training_relu_8:
.text.triton_poi_fused__native_batch_norm_legit_no_training_relu_8:
[----:B------:R-:W0:Y:S02]  /*0000*/  LDC R1, c[0x0][0x28] ;  /* 0x00000a00ff017b82 */ /* 0x000e240000000800 */
[----:B------:R-:W1:Y:S01]  /*0010*/  S2R R0, SR_TID.X ;  /* 0x0000000000007919 */ /* 0x000e620000002100 */
[----:B------:R-:W2:Y:S01]  /*0020*/  LDC.64 R28, c[0x0][0x220] ;  /* 0x00008800ff1c7b82 */ /* 0x000ea20000000a00 */
[----:B------:R-:W3:Y:S07]  /*0030*/  S2R R3, SR_CTAID.X ;  /* 0x0000000000037919 */ /* 0x000eee0000002500 */
[----:B------:R-:W4:Y:S01]  /*0040*/  LDC.64 R32, c[0x0][0x210] ;  /* 0x00008400ff207b82 */ /* 0x000f220000000a00 */
[----:B------:R-:W-:Y:S01]  /*0050*/  ULDC.64 UR4, c[0x0][0x208] ;  /* 0x0000820000047ab9 */ /* 0x000fe20000000a00 */
[----:B------:R-:W-:-:S02]  /*0060*/  CS2R R4, SRZ ;  /* 0x0000000000047805 */ /* 0x000fc4000001ff00 */
[----:B------:R-:W-:Y:S02]  /*0070*/  CS2R R6, SRZ ;  /* 0x0000000000067805 */ /* 0x000fe4000001ff00 */
[----:B------:R-:W-:Y:S02]  /*0080*/  CS2R R8, SRZ ;  /* 0x0000000000087805 */ /* 0x000fe4000001ff00 */
[----:B------:R-:W-:Y:S01]  /*0090*/  CS2R R10, SRZ ;  /* 0x00000000000a7805 */ /* 0x000fe2000001ff00 */
[----:B------:R-:W5:Y:S01]  /*00a0*/  LDC.64 R30, c[0x0][0x218] ;  /* 0x00008600ff1e7b82 */ /* 0x000f620000000a00 */
[----:B-1----:R-:W-:-:S04]  /*00b0*/  SHF.L.U32 R0, R0, 0x2, RZ ;  /* 0x0000000200007819 */ /* 0x002fc800000006ff */
[----:B------:R-:W-:Y:S02]  /*00c0*/  LOP3.LUT R0, R0, 0x1fc, RZ, 0xc0, !PT ;  /* 0x000001fc00007812 */ /* 0x000fe400078ec0ff */
[----:B---3--:R-:W-:Y:S02]  /*00d0*/  SHF.R.S32.HI R2, RZ, 0x15, R3 ;  /* 0x00000015ff027819 */ /* 0x008fe40000011403 */
[----:B------:R-:W-:Y:S02]  /*00e0*/  LEA R0, R3, R0, 0xa ;  /* 0x0000000003007211 */ /* 0x000fe400078e50ff */
[----:B------:R-:W-:Y:S02]  /*00f0*/  SGXT R3, R2, 0x1 ;  /* 0x000000010203781a */ /* 0x000fe40000000200 */
[----:B------:R-:W-:Y:S02]  /*0100*/  ISETP.GE.AND P1, PT, R0, 0x44100, PT ;  /* 0x000441000000780c */ /* 0x000fe40003f26270 */
[----:B------:R-:W-:-:S02]  /*0110*/  CS2R R12, SRZ ;  /* 0x00000000000c7805 */ /* 0x000fc4000001ff00 */
[----:B------:R-:W-:Y:S02]  /*0120*/  LEA.HI R3, R3, R0, RZ, 0x6 ;  /* 0x0000000003037211 */ /* 0x000fe400078f30ff */
[----:B------:R-:W-:Y:S01]  /*0130*/  CS2R R14, SRZ ;  /* 0x00000000000e7805 */ /* 0x000fe2000001ff00 */
[----:B----4-:R-:W-:Y:S01]  /*0140*/  IMAD.WIDE R32, R0, 0x4, R32 ;  /* 0x0000000400207825 */ /* 0x010fe200078e0220 */
[----:B------:R-:W-:-:S04]  /*0150*/  LOP3.LUT R3, R3, 0xffffffc0, RZ, 0xc0, !PT ;  /* 0xffffffc003037812 */ /* 0x000fc800078ec0ff */
[----:B------:R-:W-:Y:S01]  /*0160*/  IADD3 R2, R0, -R3, RZ ;  /* 0x8000000300027210 */ /* 0x000fe20007ffe0ff */
[----:B------:R-:W3:Y:S04]  /*0170*/  @!P1 LDG.E.128 R4, desc[UR4][R32.64] ;  /* 0x0000000420049981 */ /* 0x000ee8000c1e1d00 */
[----:B--2---:R-:W-:-:S04]  /*0180*/  IMAD.WIDE R28, R2, 0x4, R28 ;  /* 0x00000004021c7825 */ /* 0x004fc800078e021c */
[----:B-----5:R-:W-:Y:S01]  /*0190*/  IMAD.WIDE R30, R2, 0x4, R30 ;  /* 0x00000004021e7825 */ /* 0x020fe200078e021e */
[----:B------:R-:W2:Y:S04]  /*01a0*/  @!P1 LDG.E.EL.128 R12, desc[UR4][R28.64] ;  /* 0x000000041c0c9981 */ /* 0x000ea8000c2e1d00 */
[----:B------:R-:W3:Y:S01]  /*01b0*/  @!P1 LDG.E.EL.128 R8, desc[UR4][R30.64] ;  /* 0x000000041e089981 */ /* 0x000ee2000c2e1d00 */
[----:B------:R-:W-:-:S04]  /*01c0*/  IADD3 R3, R0, 0x200, RZ ;  /* 0x0000020000037810 */ /* 0x000fc80007ffe0ff */
[----:B------:R-:W-:Y:S02]  /*01d0*/  ISETP.GE.AND P0, PT, R3, 0x44100, PT ;  /* 0x000441000300780c */ /* 0x000fe40003f06270 */
[----:B------:R-:W-:Y:S02]  /*01e0*/  CS2R R24, SRZ ;  /* 0x0000000000187805 */ /* 0x000fe4000001ff00 */
[----:B------:R-:W-:Y:S02]  /*01f0*/  CS2R R26, SRZ ;  /* 0x00000000001a7805 */ /* 0x000fe4000001ff00 */
[----:B------:R-:W-:Y:S02]  /*0200*/  CS2R R16, SRZ ;  /* 0x0000000000107805 */ /* 0x000fe4000001ff00 */
[----:B------:R-:W-:Y:S02]  /*0210*/  CS2R R18, SRZ ;  /* 0x0000000000127805 */ /* 0x000fe4000001ff00 */
[----:B------:R-:W-:-:S02]  /*0220*/  CS2R R20, SRZ ;  /* 0x0000000000147805 */ /* 0x000fc4000001ff00 */
[----:B------:R-:W-:Y:S01]  /*0230*/  CS2R R22, SRZ ;  /* 0x0000000000167805 */ /* 0x000fe2000001ff00 */
[----:B------:R-:W4:Y:S04]  /*0240*/  @!P0 LDG.E.EL.128 R24, desc[UR4][R28.64] ;  /* 0x000000041c188981 */ /* 0x000f28000c2e1d00 */
[----:B------:R-:W5:Y:S04]  /*0250*/  @!P0 LDG.E.128 R16, desc[UR4][R32.64+0x800] ;  /* 0x0008000420108981 */ /* 0x000f68000c1e1d00 */
[----:B------:R1:W5:Y:S01]  /*0260*/  @!P0 LDG.E.EL.128 R20, desc[UR4][R30.64] ;  /* 0x000000041e148981 */ /* 0x000362000c2e1d00 */
[----:B------:R-:W-:Y:S01]  /*0270*/  HFMA2.MMA R3, -RZ, RZ, 1.625, 0 ;  /* 0x3e800000ff037435 */ /* 0x000fe200000001ff */
[----:B-1----:R-:W1:Y:S02]  /*0280*/  LDC.64 R30, c[0x0][0x230] ;  /* 0x00008c00ff1e7b82 */ /* 0x002e640000000a00 */
[----:B-1----:R-:W-:-:S04]  /*0290*/  IMAD.WIDE R30, R2, 0x4, R30 ;  /* 0x00000004021e7825 */ /* 0x002fc800078e021e */
[----:B--2---:R-:W-:Y:S01]  /*02a0*/  FADD R12, R12, 9.9999997473787516356e-06 ;  /* 0x3727c5ac0c0c7421 */ /* 0x004fe20000000000 */
[----:B---3--:R-:W-:-:S05]  /*02b0*/  FADD R5, -R9, R5 ;  /* 0x0000000509057221 */ /* 0x008fca0000000100 */
[----:B------:R-:W1:Y:S01]  /*02c0*/  MUFU.SQRT R12, R12 ;  /* 0x0000000c000c7308 */ /* 0x000e620000002000 */
[----:B------:R-:W-:Y:S01]  /*02d0*/  FADD R9, R13, 9.9999997473787516356e-06 ;  /* 0x3727c5ac0d097421 */ /* 0x000fe20000000000 */
[----:B------:R-:W-:Y:S01]  /*02e0*/  FADD R4, -R8, R4 ;  /* 0x0000000408047221 */ /* 0x000fe20000000100 */
[----:B------:R-:W-:Y:S01]  /*02f0*/  FADD R8, R14, 9.9999997473787516356e-06 ;  /* 0x3727c5ac0e087421 */ /* 0x000fe20000000000 */
[----:B------:R-:W-:-:S04]  /*0300*/  FADD R14, R15, 9.9999997473787516356e-06 ;  /* 0x3727c5ac0f0e7421 */ /* 0x000fc80000000000 */
[----:B------:R-:W2:Y:S01]  /*0310*/  MUFU.SQRT R9, R9 ;  /* 0x0000000900097308 */ /* 0x000ea20000002000 */
[----:B-1----:R-:W-:-:S07]  /*0320*/  FSETP.GT.AND P5, PT, R12, 8.50705917302346158658e+37, PT ;  /* 0x7e8000000c00780b */ /* 0x002fce0003fa4000 */
[----:B------:R-:W1:Y:S01]  /*0330*/  MUFU.SQRT R8, R8 ;  /* 0x0000000800087308 */ /* 0x000e620000002000 */
[----:B------:R-:W-:Y:S01]  /*0340*/  FSETP.GEU.AND P2, PT, R12, 1.175494350822287508e-38, PT ;  /* 0x008000000c00780b */ /* 0x000fe20003f4e000 */
[----:B----4-:R-:W-:-:S06]  /*0350*/  FADD R24, R24, 9.9999997473787516356e-06 ;  /* 0x3727c5ac18187421 */ /* 0x010fcc0000000000 */
[----:B------:R-:W3:Y:S01]  /*0360*/  MUFU.SQRT R14, R14 ;  /* 0x0000000e000e7308 */ /* 0x000ee20000002000 */
[C---:B--2---:R-:W-:Y:S01]  /*0370*/  FSETP.GT.AND P3, PT, R9.reuse, 8.50705917302346158658e+37, PT ;  /* 0x7e8000000900780b */ /* 0x044fe20003f64000 */
[----:B------:R-:W-:Y:S01]  /*0380*/  FADD R10, -R10, R6 ;  /* 0x000000060a0a7221 */ /* 0x000fe20000000100 */
[----:B------:R-:W-:Y:S01]  /*0390*/  FSETP.GEU.AND P4, PT, R9, 1.175494350822287508e-38, PT ;  /* 0x008000000900780b */ /* 0x000fe20003f8e000 */
[----:B------:R-:W-:Y:S01]  /*03a0*/  @P5 FMUL R12, R12, 0.25 ;  /* 0x3e8000000c0c5820 */ /* 0x000fe20000400000 */
[----:B------:R-:W-:-:S03]  /*03b0*/  FSEL R6, R3, 1, P5 ;  /* 0x3f80000003067808 */ /* 0x000fc60002800000 */
[----:B------:R-:W2:Y:S01]  /*03c0*/  MUFU.SQRT R15, R24 ;  /* 0x00000018000f7308 */ /* 0x000ea20000002000 */
[----:B------:R-:W-:Y:S01]  /*03d0*/  FADD R13, R25, 9.9999997473787516356e-06 ;  /* 0x3727c5ac190d7421 */ /* 0x000fe20000000000 */
[----:B------:R-:W-:Y:S01]  /*03e0*/  FADD R26, R26, 9.9999997473787516356e-06 ;  /* 0x3727c5ac1a1a7421 */ /* 0x000fe20000000000 */
[----:B------:R-:W-:Y:S01]  /*03f0*/  @!P2 FMUL R12, R12, 16777216 ;  /* 0x4b8000000c0ca820 */ /* 0x000fe20000400000 */
[----:B------:R-:W-:Y:S01]  /*0400*/  @!P2 FMUL R6, R6, 16777216 ;  /* 0x4b8000000606a820 */ /* 0x000fe20000400000 */
[----:B-1----:R-:W-:Y:S01]  /*0410*/  FSETP.GT.AND P6, PT, R8, 8.50705917302346158658e+37, PT ;  /* 0x7e8000000800780b */ /* 0x002fe20003fc4000 */
[----:B-----5:R-:W-:Y:S01]  /*0420*/  FADD R16, -R20, R16 ;  /* 0x0000001014107221 */ /* 0x020fe20000000100 */
[----:B---3--:R-:W-:Y:S01]  /*0430*/  FSETP.GT.AND P2, PT, R14, 8.50705917302346158658e+37, PT ;  /* 0x7e8000000e00780b */ /* 0x008fe20003f44000 */
[----:B------:R-:W1:Y:S01]  /*0440*/  MUFU.SQRT R13, R13 ;  /* 0x0000000d000d7308 */ /* 0x000e620000002000 */
[----:B------:R-:W-:Y:S01]  /*0450*/  FSEL R20, R3, 1, P3 ;  /* 0x3f80000003147808 */ /* 0x000fe20001800000 */
[----:B------:R-:W-:Y:S01]  /*0460*/  @P3 FMUL R9, R9, 0.25 ;  /* 0x3e80000009093820 */ /* 0x000fe20000400000 */
[----:B------:R-:W-:-:S02]  /*0470*/  FSETP.GEU.AND P5, PT, R8, 1.175494350822287508e-38, PT ;  /* 0x008000000800780b */ /* 0x000fc40003fae000 */
[----:B------:R-:W-:-:S03]  /*0480*/  FSETP.GEU.AND P3, PT, R14, 1.175494350822287508e-38, PT ;  /* 0x008000000e00780b */ /* 0x000fc60003f6e000 */
[----:B------:R-:W3:Y:S01]  /*0490*/  MUFU.SQRT R25, R26 ;  /* 0x0000001a00197308 */ /* 0x000ee20000002000 */
[----:B------:R-:W-:Y:S01]  /*04a0*/  @!P4 FMUL R9, R9, 16777216 ;  /* 0x4b8000000909c820 */ /* 0x000fe20000400000 */
[----:B------:R-:W-:Y:S01]  /*04b0*/  @!P4 FMUL R20, R20, 16777216 ;  /* 0x4b8000001414c820 */ /* 0x000fe20000400000 */
[----:B--2---:R-:W-:Y:S01]  /*04c0*/  FSETP.GT.AND P4, PT, R15, 8.50705917302346158658e+37, PT ;  /* 0x7e8000000f00780b */ /* 0x004fe20003f84000 */
[----:B------:R-:W-:Y:S01]  /*04d0*/  FADD R11, -R11, R7 ;  /* 0x000000070b0b7221 */ /* 0x000fe20000000100 */
[C---:B------:R-:W-:Y:S01]  /*04e0*/  FSEL R24, R3.reuse, 1, P6 ;  /* 0x3f80000003187808 */ /* 0x040fe20003000000 */
[----:B------:R-:W-:Y:S02]  /*04f0*/  @P6 FMUL R8, R8, 0.25 ;  /* 0x3e80000008086820 */ /* 0x000fe40000400000 */
[----:B------:R2:W4:Y:S01]  /*0500*/  MUFU.RCP R7, R12 ;  /* 0x0000000c00077308 */ /* 0x0005220000001000 */
[----:B------:R-:W-:Y:S01]  /*0510*/  @P2 FMUL R14, R14, 0.25 ;  /* 0x3e8000000e0e2820 */ /* 0x000fe20000400000 */
[----:B------:R-:W-:Y:S01]  /*0520*/  @!P5 FMUL R8, R8, 16777216 ;  /* 0x4b8000000808d820 */ /* 0x000fe20000400000 */
[----:B------:R-:W-:Y:S01]  /*0530*/  @!P5 FMUL R24, R24, 16777216 ;  /* 0x4b8000001818d820 */ /* 0x000fe20000400000 */
[----:B--2---:R-:W-:Y:S01]  /*0540*/  FSEL R12, R3, 1, P2 ;  /* 0x3f800000030c7808 */ /* 0x004fe20001000000 */
[----:B------:R-:W-:Y:S01]  /*0550*/  @!P3 FMUL R14, R14, 16777216 ;  /* 0x4b8000000e0eb820 */ /* 0x000fe20000400000 */
[----:B-1----:R-:W-:-:S03]  /*0560*/  FSETP.GT.AND P5, PT, R13, 8.50705917302346158658e+37, PT ;  /* 0x7e8000000d00780b */ /* 0x002fc60003fa4000 */
[----:B------:R-:W-:Y:S01]  /*0570*/  @!P3 FMUL R12, R12, 16777216 ;  /* 0x4b8000000c0cb820 */ /* 0x000fe20000400000 */
[----:B---3--:R-:W-:Y:S01]  /*0580*/  FSETP.GT.AND P3, PT, R25, 8.50705917302346158658e+37, PT ;  /* 0x7e8000001900780b */ /* 0x008fe20003f64000 */
[----:B------:R-:W-:Y:S01]  /*0590*/  FADD R17, -R21, R17 ;  /* 0x0000001115117221 */ /* 0x000fe20000000100 */
[C---:B------:R-:W-:Y:S01]  /*05a0*/  FSETP.GEU.AND P6, PT, R15.reuse, 1.175494350822287508e-38, PT ;  /* 0x008000000f00780b */ /* 0x040fe20003fce000 */
[----:B------:R-:W-:Y:S01]  /*05b0*/  @P4 FMUL R15, R15, 0.25 ;  /* 0x3e8000000f0f4820 */ /* 0x000fe20000400000 */
[----:B------:R-:W-:Y:S01]  /*05c0*/  FSEL R21, R3, 1, P4 ;  /* 0x3f80000003157808 */ /* 0x000fe20002000000 */
[----:B------:R-:W1:Y:S01]  /*05d0*/  MUFU.RCP R29, R14 ;  /* 0x0000000e001d7308 */ /* 0x000e620000001000 */
[----:B------:R-:W-:Y:S02]  /*05e0*/  FSETP.GEU.AND P2, PT, R13, 1.175494350822287508e-38, PT ;  /* 0x008000000d00780b */ /* 0x000fe40003f4e000 */
[----:B------:R-:W-:Y:S01]  /*05f0*/  FSETP.GEU.AND P4, PT, R25, 1.175494350822287508e-38, PT ;  /* 0x008000001900780b */ /* 0x000fe20003f8e000 */
[----:B------:R-:W-:-:S04]  /*0600*/  FADD R23, -R23, R19 ;  /* 0x0000001317177221 */ /* 0x000fc80000000100 */
[----:B------:R-:W2:Y:S01]  /*0610*/  MUFU.RCP R33, R8 ;  /* 0x0000000800217308 */ /* 0x000ea20000001000 */
[----:B----4-:R-:W-:Y:S01]  /*0620*/  FMUL R19, R7, R6 ;  /* 0x0000000607137220 */ /* 0x010fe20000400000 */
[----:B------:R-:W-:Y:S01]  /*0630*/  @P5 FMUL R13, R13, 0.25 ;  /* 0x3e8000000d0d5820 */ /* 0x000fe20000400000 */
[----:B------:R-:W3:Y:S01]  /*0640*/  LDC.64 R6, c[0x0][0x228] ;  /* 0x00008a00ff067b82 */ /* 0x000ee20000000a00 */
[----:B------:R-:W-:-:S04]  /*0650*/  @P3 FMUL R25, R25, 0.25 ;  /* 0x3e80000019193820 */ /* 0x000fc80000400000 */
[----:B------:R-:W4:Y:S01]  /*0660*/  MUFU.RCP R9, R9 ;  /* 0x0000000900097308 */ /* 0x000f220000001000 */
[----:B------:R-:W-:Y:S01]  /*0670*/  @!P6 FMUL R15, R15, 16777216 ;  /* 0x4b8000000f0fe820 */ /* 0x000fe20000400000 */
[----:B------:R-:W-:Y:S01]  /*0680*/  @!P2 FMUL R13, R13, 16777216 ;  /* 0x4b8000000d0da820 */ /* 0x000fe20000400000 */
[----:B------:R-:W-:Y:S01]  /*0690*/  @!P4 FMUL R25, R25, 16777216 ;  /* 0x4b8000001919c820 */ /* 0x000fe20000400000 */
[----:B-1----:R-:W-:Y:S01]  /*06a0*/  FMUL R12, R29, R12 ;  /* 0x0000000c1d0c7220 */ /* 0x002fe20000400000 */
[----:B--2---:R-:W-:-:S03]  /*06b0*/  FMUL R33, R33, R24 ;  /* 0x0000001821217220 */ /* 0x004fc60000400000 */
[----:B------:R1:W2:Y:S08]  /*06c0*/  MUFU.RCP R8, R15 ;  /* 0x0000000f00087308 */ /* 0x0002b00000001000 */
[----:B------:R-:W5:Y:S01]  /*06d0*/  MUFU.RCP R26, R13 ;  /* 0x0000000d001a7308 */ /* 0x000f620000001000 */
[----:B----4-:R-:W-:Y:S01]  /*06e0*/  FMUL R24, R9, R20 ;  /* 0x0000001409187220 */ /* 0x010fe20000400000 */
[----:B-1----:R-:W-:-:S06]  /*06f0*/  FMUL R15, R33, R10 ;  /* 0x0000000a210f7220 */ /* 0x002fcc0000400000 */
[----:B------:R2:W1:Y:S01]  /*0700*/  MUFU.RCP R29, R25 ;  /* 0x00000019001d7308 */ /* 0x0004620000001000 */
[C---:B------:R-:W-:Y:S02]  /*0710*/  FSEL R9, R3.reuse, 1, P5 ;  /* 0x3f80000003097808 */ /* 0x040fe40002800000 */
[----:B------:R-:W-:Y:S01]  /*0720*/  FSEL R10, R3, 1, P3 ;  /* 0x3f800000030a7808 */ /* 0x000fe20001800000 */
[----:B------:R-:W-:Y:S02]  /*0730*/  @!P6 FMUL R21, R21, 16777216 ;  /* 0x4b8000001515e820 */ /* 0x000fe40000400000 */
[----:B------:R-:W-:Y:S02]  /*0740*/  @!P2 FMUL R9, R9, 16777216 ;  /* 0x4b8000000909a820 */ /* 0x000fe40000400000 */
[----:B------:R-:W-:Y:S01]  /*0750*/  @!P4 FMUL R10, R10, 16777216 ;  /* 0x4b8000000a0ac820 */ /* 0x000fe20000400000 */
[----:B------:R-:W-:Y:S01]  /*0760*/  FMUL R12, R12, R11 ;  /* 0x0000000b0c0c7220 */ /* 0x000fe20000400000 */
[----:B------:R-:W-:Y:S01]  /*0770*/  FMUL R24, R24, R5 ;  /* 0x0000000518187220 */ /* 0x000fe20000400000 */
[----:B------:R-:W-:Y:S01]  /*0780*/  FMUL R19, R19, R4 ;  /* 0x0000000413137220 */ /* 0x000fe20000400000 */
[----:B--2---:R-:W-:Y:S01]  /*0790*/  FMUL R25, R8, R21 ;  /* 0x0000001508197220 */ /* 0x004fe20000400000 */
[----:B-----5:R-:W-:Y:S01]  /*07a0*/  FMUL R26, R26, R9 ;  /* 0x000000091a1a7220 */ /* 0x020fe20000400000 */
[----:B---3--:R-:W-:-:S04]  /*07b0*/  IMAD.WIDE R32, R2, 0x4, R6 ;  /* 0x0000000402207825 */ /* 0x008fc800078e0206 */
[----:B-1----:R-:W-:Y:S01]  /*07c0*/  FMUL R29, R29, R10 ;  /* 0x0000000a1d1d7220 */ /* 0x002fe20000400000 */
[----:B------:R-:W-:Y:S02]  /*07d0*/  CS2R R8, SRZ ;  /* 0x0000000000087805 */ /* 0x000fe4000001ff00 */
[----:B------:R-:W-:Y:S02]  /*07e0*/  CS2R R10, SRZ ;  /* 0x00000000000a7805 */ /* 0x000fe4000001ff00 */
[----:B------:R-:W-:Y:S02]  /*07f0*/  CS2R R4, SRZ ;  /* 0x0000000000047805 */ /* 0x000fe4000001ff00 */
[----:B------:R-:W-:Y:S02]  /*0800*/  CS2R R6, SRZ ;  /* 0x0000000000067805 */ /* 0x000fe4000001ff00 */
[----:B------:R-:W2:Y:S04]  /*0810*/  @!P1 LDG.E.EL.128 R8, desc[UR4][R32.64] ;  /* 0x0000000420089981 */ /* 0x000ea8000c2e1d00 */
[----:B------:R-:W2:Y:S01]  /*0820*/  @!P1 LDG.E.EL.128 R4, desc[UR4][R30.64] ;  /* 0x000000041e049981 */ /* 0x000ea2000c2e1d00 */
[----:B------:R-:W-:-:S04]  /*0830*/  FADD R27, R27, 9.9999997473787516356e-06 ;  /* 0x3727c5ac1b1b7421 */ /* 0x000fc80000000000 */
[----:B------:R-:W1:Y:S02]  /*0840*/  MUFU.SQRT R20, R27 ;  /* 0x0000001b00147308 */ /* 0x000e640000002000 */
[C---:B-1----:R-:W-:Y:S02]  /*0850*/  FSETP.GT.AND P2, PT, R20.reuse, 8.50705917302346158658e+37, PT ;  /* 0x7e8000001400780b */ /* 0x042fe40003f44000 */
[----:B------:R-:W-:-:S11]  /*0860*/  FSETP.GEU.AND P3, PT, R20, 1.175494350822287508e-38, PT ;  /* 0x008000001400780b */ /* 0x000fd60003f6e000 */
[----:B------:R-:W-:-:S04]  /*0870*/  @P2 FMUL R20, R20, 0.25 ;  /* 0x3e80000014142820 */ /* 0x000fc80000400000 */
[----:B------:R-:W-:-:S06]  /*0880*/  @!P3 FMUL R20, R20, 16777216 ;  /* 0x4b8000001414b820 */ /* 0x000fcc0000400000 */
[----:B------:R-:W1:Y:S01]  /*0890*/  MUFU.RCP R20, R20 ;  /* 0x0000001400147308 */ /* 0x000e620000001000 */
[----:B------:R-:W-:-:S05]  /*08a0*/  FSEL R3, R3, 1, P2 ;  /* 0x3f80000003037808 */ /* 0x000fca0001000000 */
[----:B------:R-:W-:Y:S01]  /*08b0*/  @!P3 FMUL R3, R3, 16777216 ;  /* 0x4b8000000303b820 */ /* 0x000fe20000400000 */
[----:B------:R-:W-:-:S03]  /*08c0*/  FADD R18, -R22, R18 ;  /* 0x0000001216127221 */ /* 0x000fc60000000100 */
[----:B-1----:R-:W-:Y:S01]  /*08d0*/  FMUL R2, R20, R3 ;  /* 0x0000000314027220 */ /* 0x002fe20000400000 */
[----:B------:R-:W-:-:S03]  /*08e0*/  CS2R R20, SRZ ;  /* 0x0000000000147805 */ /* 0x000fc6000001ff00 */
[----:B------:R-:W-:Y:S01]  /*08f0*/  FMUL R2, R2, R23 ;  /* 0x0000001702027220 */ /* 0x000fe20000400000 */
[----:B------:R-:W-:-:S06]  /*0900*/  CS2R R22, SRZ ;  /* 0x0000000000167805 */ /* 0x000fcc000001ff00 */
[----:B------:R-:W3:Y:S01]  /*0910*/  @!P0 LDG.E.EL.128 R20, desc[UR4][R30.64] ;  /* 0x000000041e148981 */ /* 0x000ee2000c2e1d00 */
[----:B--2---:R-:W-:Y:S01]  /*0920*/  FFMA R6, R15, R10, R6 ;  /* 0x0000000a0f067223 */ /* 0x004fe20000000006 */
[----:B------:R-:W-:Y:S01]  /*0930*/  FFMA R7, R12, R11, R7 ;  /* 0x0000000b0c077223 */ /* 0x000fe20000000007 */
[----:B------:R-:W-:Y:S02]  /*0940*/  CS2R R12, SRZ ;  /* 0x00000000000c7805 */ /* 0x000fe4000001ff00 */
[----:B------:R-:W-:Y:S01]  /*0950*/  CS2R R14, SRZ ;  /* 0x00000000000e7805 */ /* 0x000fe2000001ff00 */
[----:B------:R-:W1:Y:S05]  /*0960*/  LDC.64 R10, c[0x0][0x238] ;  /* 0x00008e00ff0a7b82 */ /* 0x000e6a0000000a00 */
[----:B------:R-:W3:Y:S01]  /*0970*/  @!P0 LDG.E.EL.128 R12, desc[UR4][R32.64] ;  /* 0x00000004200c8981 */ /* 0x000ee2000c2e1d00 */
[----:B------:R-:W-:Y:S01]  /*0980*/  FFMA R5, R24, R9, R5 ;  /* 0x0000000918057223 */ /* 0x000fe20000000005 */
[----:B------:R-:W-:Y:S01]  /*0990*/  FFMA R4, R19, R8, R4 ;  /* 0x0000000813047223 */ /* 0x000fe20000000004 */
[----:B------:R-:W-:Y:S01]  /*09a0*/  FSETP.GEU.AND P2, PT, R7, RZ, PT ;  /* 0x000000ff0700720b */ /* 0x000fe20003f4e000 */
[----:B------:R-:W-:Y:S01]  /*09b0*/  FMUL R29, R29, R18 ;  /* 0x000000121d1d7220 */ /* 0x000fe20000400000 */
[----:B------:R-:W-:Y:S01]  /*09c0*/  FSETP.GEU.AND P3, PT, R6, RZ, PT ;  /* 0x000000ff0600720b */ /* 0x000fe20003f6e000 */
[----:B------:R-:W-:Y:S01]  /*09d0*/  FMUL R26, R26, R17 ;  /* 0x000000111a1a7220 */ /* 0x000fe20000400000 */
[----:B------:R-:W-:Y:S01]  /*09e0*/  FSETP.GEU.AND P4, PT, R5, RZ, PT ;  /* 0x000000ff0500720b */ /* 0x000fe20003f8e000 */
[----:B------:R-:W-:Y:S01]  /*09f0*/  FMUL R25, R25, R16 ;  /* 0x0000001019197220 */ /* 0x000fe20000400000 */
[----:B------:R-:W-:-:S02]  /*0a00*/  FSETP.GEU.AND P5, PT, R4, RZ, PT ;  /* 0x000000ff0400720b */ /* 0x000fc40003fae000 */
[----:B------:R-:W-:Y:S02]  /*0a10*/  SEL R7, R7, RZ, P2 ;  /* 0x000000ff07077207 */ /* 0x000fe40001000000 */
[----:B------:R-:W-:Y:S02]  /*0a20*/  SEL R6, R6, RZ, P3 ;  /* 0x000000ff06067207 */ /* 0x000fe40001800000 */
[----:B------:R-:W-:Y:S02]  /*0a30*/  SEL R5, R5, RZ, P4 ;  /* 0x000000ff05057207 */ /* 0x000fe40002000000 */
[----:B------:R-:W-:Y:S01]  /*0a40*/  SEL R4, R4, RZ, P5 ;  /* 0x000000ff04047207 */ /* 0x000fe20002800000 */
[----:B-1----:R-:W-:-:S05]  /*0a50*/  IMAD.WIDE R10, R0, 0x4, R10 ;  /* 0x00000004000a7825 */ /* 0x002fca00078e020a */
[----:B------:R1:W-:Y:S01]  /*0a60*/  @!P1 STG.E.128 desc[UR4][R10.64], R4 ;  /* 0x000000040a009986 */ /* 0x0003e2000c101d04 */
[----:B---3--:R-:W-:Y:S01]  /*0a70*/  FFMA R2, R2, R15, R23 ;  /* 0x0000000f02027223 */ /* 0x008fe20000000017 */
[----:B------:R-:W-:Y:S01]  /*0a80*/  FFMA R14, R29, R14, R22 ;  /* 0x0000000e1d0e7223 */ /* 0x000fe20000000016 */
[----:B------:R-:W-:Y:S01]  /*0a90*/  FFMA R13, R26, R13, R21 ;  /* 0x0000000d1a0d7223 */ /* 0x000fe20000000015 */
[----:B------:R-:W-:Y:S02]  /*0aa0*/  FFMA R12, R25, R12, R20 ;  /* 0x0000000c190c7223 */ /* 0x000fe40000000014 */
[----:B------:R-:W-:Y:S02]  /*0ab0*/  FSETP.GEU.AND P1, PT, R2, RZ, PT ;  /* 0x000000ff0200720b */ /* 0x000fe40003f2e000 */
[----:B------:R-:W-:Y:S02]  /*0ac0*/  FSETP.GEU.AND P2, PT, R14, RZ, PT ;  /* 0x000000ff0e00720b */ /* 0x000fe40003f4e000 */
[----:B------:R-:W-:-:S02]  /*0ad0*/  FSETP.GEU.AND P3, PT, R13, RZ, PT ;  /* 0x000000ff0d00720b */ /* 0x000fc40003f6e000 */
[----:B------:R-:W-:Y:S02]  /*0ae0*/  FSETP.GEU.AND P4, PT, R12, RZ, PT ;  /* 0x000000ff0c00720b */ /* 0x000fe40003f8e000 */
[----:B------:R-:W-:Y:S02]  /*0af0*/  SEL R15, R2, RZ, P1 ;  /* 0x000000ff020f7207 */ /* 0x000fe40000800000 */
[----:B------:R-:W-:Y:S02]  /*0b00*/  SEL R14, R14, RZ, P2 ;  /* 0x000000ff0e0e7207 */ /* 0x000fe40001000000 */
[----:B------:R-:W-:Y:S02]  /*0b10*/  SEL R13, R13, RZ, P3 ;  /* 0x000000ff0d0d7207 */ /* 0x000fe40001800000 */
[----:B------:R-:W-:Y:S01]  /*0b20*/  SEL R12, R12, RZ, P4 ;  /* 0x000000ff0c0c7207 */ /* 0x000fe20002000000 */
[----:B-1----:R-:W-:Y:S06]  /*0b30*/  @P0 EXIT ;  /* 0x000000000000094d */ /* 0x002fec0003800000 */
[----:B------:R-:W-:Y:S01]  /*0b40*/  STG.E.128 desc[UR4][R10.64+0x800], R12 ;  /* 0x0008000c0a007986 */ /* 0x000fe2000c101d04 */
[----:B------:R-:W-:Y:S05]  /*0b50*/  EXIT ;  /* 0x000000000000794d */ /* 0x000fea0003800000 */
.L_x_0:
[----:B------:R-:W-:-:S00]  /*0b60*/  BRA `(.L_x_0) ;  /* 0xfffffffc00fc7947 */ /* 0x000fc0000383ffff */
[----:B------:R-:W-:-:S00]  /*0b70*/  NOP ;  /* 0x0000000000007918 */ /* 0x000fc00000000000 */
        /* <DEDUP_REMOVED lines=8> */
.L_x_1:


//--------------------- .nv.global.init           --------------------------
	.section	.nv.global.init,"aw",@progbits
.nv.global.init:
	.type		_$_str,@object
	.size		_$_str,(_$_str_$_2 - _$_str)
_$_str:
        /*0000*/ 	.byte	0x5f, 0x5f, 0x43, 0x55, 0x44, 0x41, 0x5f, 0x46, 0x54, 0x5a, 0x00
	.type		_$_str_$_2,@object
	.size		_$_str_$_2,(.L_1 - _$_str_$_2)
_$_str_$_2:
        /*000b*/ 	.byte	0x5f, 0x5f, 0x43, 0x55, 0x44, 0x41, 0x5f, 0x50, 0x52, 0x45, 0x43, 0x5f, 0x53, 0x51, 0x52, 0x54
        /*001b*/ 	.byte	0x00
.L_1:


//--------------------- .nv.constant0.triton_poi_fused__native_batch_norm_legit_no_training_relu_8 --------------------------
	.section	.nv.constant0.triton_poi_fused__native_batch_norm_legit_no_training_relu_8,"a",@progbits
	.sectionflags	@""
	.align	4
.nv.constant0.triton_poi_fused__native_batch_norm_legit_no_training_relu_8:
	.zero		580
